//
// Generated by NVIDIA NVVM Compiler
//
// Compiler Build ID: CL-36424714
// Cuda compilation tools, release 13.0, V13.0.88
// Based on NVVM 20.0.0
//

.version 9.0
.target sm_100
.address_size 64

	// .globl	_Z10convolve1DPfS_S_i
// _ZZ23convolve1D_sharedMemoryPfS_S_iE10shared_mem has been demoted

.visible .entry _Z10convolve1DPfS_S_i(
	.param .u64 .ptr .align 1 _Z10convolve1DPfS_S_i_param_0,
	.param .u64 .ptr .align 1 _Z10convolve1DPfS_S_i_param_1,
	.param .u64 .ptr .align 1 _Z10convolve1DPfS_S_i_param_2,
	.param .u32 _Z10convolve1DPfS_S_i_param_3
)
{
	.reg .pred 	%p<21>;
	.reg .b32 	%r<12>;
	.reg .b32 	%f<37>;
	.reg .b64 	%rd<23>;

	ld.param.u64 	%rd4, [_Z10convolve1DPfS_S_i_param_0];
	ld.param.u64 	%rd3, [_Z10convolve1DPfS_S_i_param_1];
	ld.param.u64 	%rd5, [_Z10convolve1DPfS_S_i_param_2];
	ld.param.u32 	%r7, [_Z10convolve1DPfS_S_i_param_3];
	cvta.to.global.u64 	%rd1, %rd5;
	cvta.to.global.u64 	%rd2, %rd4;
	mov.u32 	%r8, %ctaid.x;
	mov.u32 	%r9, %ntid.x;
	mov.u32 	%r10, %tid.x;
	mad.lo.s32 	%r1, %r8, %r9, %r10;
	setp.ge.s32 	%p1, %r1, %r7;
	@%p1 bra 	$L__BB0_16;
	add.s32 	%r2, %r1, -3;
	setp.lt.s32 	%p2, %r1, 3;
	setp.ge.s32 	%p3, %r2, %r7;
	mov.f32 	%f31, 0f00000000;
	or.pred  	%p4, %p2, %p3;
	@%p4 bra 	$L__BB0_3;
	mul.wide.u32 	%rd6, %r2, 4;
	add.s64 	%rd7, %rd2, %rd6;
	ld.global.f32 	%f16, [%rd7];
	ld.global.f32 	%f17, [%rd1];
	fma.rn.f32 	%f31, %f16, %f17, 0f00000000;
$L__BB0_3:
	add.s32 	%r3, %r1, -2;
	setp.lt.s32 	%p5, %r1, 2;
	setp.ge.s32 	%p6, %r3, %r7;
	or.pred  	%p7, %p5, %p6;
	@%p7 bra 	$L__BB0_5;
	mul.wide.u32 	%rd8, %r3, 4;
	add.s64 	%rd9, %rd2, %rd8;
	ld.global.f32 	%f18, [%rd9];
	ld.global.f32 	%f19, [%rd1+4];
	fma.rn.f32 	%f31, %f18, %f19, %f31;
$L__BB0_5:
	setp.lt.s32 	%p8, %r1, 1;
	setp.gt.s32 	%p9, %r1, %r7;
	or.pred  	%p10, %p8, %p9;
	@%p10 bra 	$L__BB0_7;
	add.s32 	%r11, %r1, -1;
	mul.wide.u32 	%rd10, %r11, 4;
	add.s64 	%rd11, %rd2, %rd10;
	ld.global.f32 	%f20, [%rd11];
	ld.global.f32 	%f21, [%rd1+8];
	fma.rn.f32 	%f31, %f20, %f21, %f31;
$L__BB0_7:
	setp.lt.s32 	%p11, %r1, 0;
	@%p11 bra 	$L__BB0_9;
	mul.wide.u32 	%rd12, %r1, 4;
	add.s64 	%rd13, %rd2, %rd12;
	ld.global.f32 	%f22, [%rd13];
	ld.global.f32 	%f23, [%rd1+12];
	fma.rn.f32 	%f31, %f22, %f23, %f31;
$L__BB0_9:
	add.s32 	%r4, %r1, 1;
	setp.lt.s32 	%p12, %r1, -1;
	setp.ge.s32 	%p13, %r4, %r7;
	or.pred  	%p14, %p12, %p13;
	@%p14 bra 	$L__BB0_11;
	mul.wide.u32 	%rd14, %r4, 4;
	add.s64 	%rd15, %rd2, %rd14;
	ld.global.f32 	%f24, [%rd15];
	ld.global.f32 	%f25, [%rd1+16];
	fma.rn.f32 	%f31, %f24, %f25, %f31;
$L__BB0_11:
	add.s32 	%r5, %r1, 2;
	setp.lt.s32 	%p15, %r1, -2;
	setp.ge.s32 	%p16, %r5, %r7;
	or.pred  	%p17, %p15, %p16;
	@%p17 bra 	$L__BB0_13;
	mul.wide.u32 	%rd16, %r5, 4;
	add.s64 	%rd17, %rd2, %rd16;
	ld.global.f32 	%f26, [%rd17];
	ld.global.f32 	%f27, [%rd1+20];
	fma.rn.f32 	%f31, %f26, %f27, %f31;
$L__BB0_13:
	add.s32 	%r6, %r1, 3;
	setp.lt.s32 	%p18, %r1, -3;
	setp.ge.s32 	%p19, %r6, %r7;
	or.pred  	%p20, %p18, %p19;
	@%p20 bra 	$L__BB0_15;
	mul.wide.u32 	%rd18, %r6, 4;
	add.s64 	%rd19, %rd2, %rd18;
	ld.global.f32 	%f28, [%rd19];
	ld.global.f32 	%f29, [%rd1+24];
	fma.rn.f32 	%f31, %f28, %f29, %f31;
$L__BB0_15:
	cvta.to.global.u64 	%rd20, %rd3;
	mul.wide.s32 	%rd21, %r1, 4;
	add.s64 	%rd22, %rd20, %rd21;
	st.global.f32 	[%rd22], %f31;
$L__BB0_16:
	ret;

}
	// .globl	_Z23convolve1D_sharedMemoryPfS_S_i
.visible .entry _Z23convolve1D_sharedMemoryPfS_S_i(
	.param .u64 .ptr .align 1 _Z23convolve1D_sharedMemoryPfS_S_i_param_0,
	.param .u64 .ptr .align 1 _Z23convolve1D_sharedMemoryPfS_S_i_param_1,
	.param .u64 .ptr .align 1 _Z23convolve1D_sharedMemoryPfS_S_i_param_2,
	.param .u32 _Z23convolve1D_sharedMemoryPfS_S_i_param_3
)
{
	.reg .pred 	%p<6>;
	.reg .b32 	%r<16>;
	.reg .b32 	%f<28>;
	.reg .b64 	%rd<15>;
	// demoted variable
	.shared .align 4 .b8 _ZZ23convolve1D_sharedMemoryPfS_S_iE10shared_mem[1048];
	ld.param.u64 	%rd4, [_Z23convolve1D_sharedMemoryPfS_S_i_param_0];
	ld.param.u64 	%rd2, [_Z23convolve1D_sharedMemoryPfS_S_i_param_1];
	ld.param.u64 	%rd3, [_Z23convolve1D_sharedMemoryPfS_S_i_param_2];
	ld.param.u32 	%r6, [_Z23convolve1D_sharedMemoryPfS_S_i_param_3];
	cvta.to.global.u64 	%rd1, %rd4;
	mov.u32 	%r1, %tid.x;
	mov.u32 	%r7, %ctaid.x;
	mov.u32 	%r2, %ntid.x;
	mad.lo.s32 	%r3, %r7, %r2, %r1;
	setp.ge.s32 	%p1, %r3, %r6;
	shl.b32 	%r8, %r1, 2;
	mov.u32 	%r9, _ZZ23convolve1D_sharedMemoryPfS_S_iE10shared_mem;
	add.s32 	%r4, %r9, %r8;
	@%p1 bra 	$L__BB1_2;
	mul.wide.s32 	%rd5, %r3, 4;
	add.s64 	%rd6, %rd1, %rd5;
	ld.global.f32 	%f3, [%rd6];
	st.shared.f32 	[%r4+12], %f3;
$L__BB1_2:
	setp.gt.u32 	%p2, %r1, 2;
	@%p2 bra 	$L__BB1_8;
	setp.lt.s32 	%p3, %r3, 3;
	mov.f32 	%f27, 0f00000000;
	@%p3 bra 	$L__BB1_5;
	add.s32 	%r10, %r3, -3;
	mul.wide.u32 	%rd7, %r10, 4;
	add.s64 	%rd8, %rd1, %rd7;
	ld.global.f32 	%f27, [%rd8];
$L__BB1_5:
	st.shared.f32 	[%r4], %f27;
	add.s32 	%r5, %r3, %r2;
	setp.ge.u32 	%p4, %r5, %r6;
	@%p4 bra 	$L__BB1_7;
	mul.wide.u32 	%rd9, %r5, 4;
	add.s64 	%rd10, %rd1, %rd9;
	ld.global.f32 	%f5, [%rd10];
	shl.b32 	%r14, %r2, 2;
	add.s32 	%r15, %r4, %r14;
	st.shared.f32 	[%r15+12], %f5;
	bra.uni 	$L__BB1_8;
$L__BB1_7:
	shl.b32 	%r11, %r2, 2;
	add.s32 	%r12, %r4, %r11;
	mov.b32 	%r13, 0;
	st.shared.u32 	[%r12+12], %r13;
$L__BB1_8:
	setp.ge.s32 	%p5, %r3, %r6;
	bar.sync 	0;
	@%p5 bra 	$L__BB1_10;
	cvta.to.global.u64 	%rd11, %rd3;
	ld.shared.f32 	%f6, [%r4];
	ld.global.f32 	%f7, [%rd11];
	fma.rn.f32 	%f8, %f6, %f7, 0f00000000;
	ld.shared.f32 	%f9, [%r4+4];
	ld.global.f32 	%f10, [%rd11+4];
	fma.rn.f32 	%f11, %f9, %f10, %f8;
	ld.shared.f32 	%f12, [%r4+8];
	ld.global.f32 	%f13, [%rd11+8];
	fma.rn.f32 	%f14, %f12, %f13, %f11;
	ld.shared.f32 	%f15, [%r4+12];
	ld.global.f32 	%f16, [%rd11+12];
	fma.rn.f32 	%f17, %f15, %f16, %f14;
	ld.shared.f32 	%f18, [%r4+16];
	ld.global.f32 	%f19, [%rd11+16];
	fma.rn.f32 	%f20, %f18, %f19, %f17;
	ld.shared.f32 	%f21, [%r4+20];
	ld.global.f32 	%f22, [%rd11+20];
	fma.rn.f32 	%f23, %f21, %f22, %f20;
	ld.shared.f32 	%f24, [%r4+24];
	ld.global.f32 	%f25, [%rd11+24];
	fma.rn.f32 	%f26, %f24, %f25, %f23;
	cvta.to.global.u64 	%rd12, %rd2;
	mul.wide.s32 	%rd13, %r3, 4;
	add.s64 	%rd14, %rd12, %rd13;
	st.global.f32 	[%rd14], %f26;
$L__BB1_10:
	ret;

}


// ===== COMPILED SASS (sm_100) =====

	.target	sm_100

	.elftype	@"ET_EXEC"


//--------------------- .note.nv.tkinfo           --------------------------
	.section	.note.nv.tkinfo,"",@"SHT_NOTE"
	.sectionflags	@"SHF_NOTE_NV_TKINFO"
	.tkinfo
        /*0018*/ 	.word	0x00000002
        /*0030*/ 	.string	""
        /*0030*/ 	.string	"ptxas"
        /*0030*/ 	.string	"Cuda compilation tools, release 13.0, V13.0.88"
        /*0030*/ 	.string	"Build cuda_13.0.r13.0/compiler.36424714_0"
        /*0030*/ 	.string	"-arch sm_100 -m 64 "



//--------------------- .note.nv.cuinfo           --------------------------
	.section	.note.nv.cuinfo,"",@"SHT_NOTE"
	.sectionflags	@"SHF_NOTE_NV_CUINFO"
        /*0018*/ 	.short	0x0002
        /*001a*/ 	.short	0x0064
        /*001c*/ 	.short	0x0082
	.zero		2


//--------------------- .nv.info                  --------------------------
	.section	.nv.info,"",@"SHT_CUDA_INFO"
	.align	4


	//----- nvinfo : EIATTR_REGCOUNT
	.align		4
        /*0000*/ 	.byte	0x04, 0x2f
        /*0002*/ 	.short	(.L_1 - .L_0)
	.align		4
.L_0:
        /*0004*/ 	.word	index@(_Z10convolve1DPfS_S_i)
        /*0008*/ 	.word	0x00000020


	//----- nvinfo : EIATTR_FRAME_SIZE
	.align		4
.L_1:
        /*000c*/ 	.byte	0x04, 0x11
        /*000e*/ 	.short	(.L_3 - .L_2)
	.align		4
.L_2:
        /*0010*/ 	.word	index@(_Z10convolve1DPfS_S_i)
        /*0014*/ 	.word	0x00000000


	//----- nvinfo : EIATTR_REGCOUNT
	.align		4
.L_3:
        /*0018*/ 	.byte	0x04, 0x2f
        /*001a*/ 	.short	(.L_5 - .L_4)
	.align		4
.L_4:
        /*001c*/ 	.word	index@(_Z23convolve1D_sharedMemoryPfS_S_i)
        /*0020*/ 	.word	0x00000018


	//----- nvinfo : EIATTR_FRAME_SIZE
	.align		4
.L_5:
        /*0024*/ 	.byte	0x04, 0x11
        /*0026*/ 	.short	(.L_7 - .L_6)
	.align		4
.L_6:
        /*0028*/ 	.word	index@(_Z23convolve1D_sharedMemoryPfS_S_i)
        /*002c*/ 	.word	0x00000000


	//----- nvinfo : EIATTR_MIN_STACK_SIZE
	.align		4
.L_7:
        /*0030*/ 	.byte	0x04, 0x12
        /*0032*/ 	.short	(.L_9 - .L_8)
	.align		4
.L_8:
        /*0034*/ 	.word	index@(_Z23convolve1D_sharedMemoryPfS_S_i)
        /*0038*/ 	.word	0x00000000


	//----- nvinfo : EIATTR_MIN_STACK_SIZE
	.align		4
.L_9:
        /*003c*/ 	.byte	0x04, 0x12
        /*003e*/ 	.short	(.L_11 - .L_10)
	.align		4
.L_10:
        /*0040*/ 	.word	index@(_Z10convolve1DPfS_S_i)
        /*0044*/ 	.word	0x00000000
.L_11:


//--------------------- .nv.compat                --------------------------
	.section	.nv.compat,"",@"SHT_CUDA_COMPAT_INFO"
	.align	4
        /*0000*/ 	.byte	0x02, 0x09, 0x00, 0x00, 0x02, 0x02, 0x01, 0x00, 0x02, 0x05, 0x05, 0x00, 0x03, 0x07, 0x01, 0x01
        /*0010*/ 	.byte	0x02, 0x03, 0x00, 0x00, 0x02, 0x06, 0x01, 0x00, 0x04, 0x0b, 0x08, 0x00, 0x09, 0x00, 0x00, 0x00
        /*0020*/ 	.byte	0x00, 0x00, 0x00, 0x00


//--------------------- .nv.info._Z23convolve1D_sharedMemoryPfS_S_i --------------------------
	.section	.nv.info._Z23convolve1D_sharedMemoryPfS_S_i,"",@"SHT_CUDA_INFO"
	.sectionflags	@""
	.align	4


	//----- nvinfo : EIATTR_CUDA_API_VERSION
	.align		4
        /*0000*/ 	.byte	0x04, 0x37
        /*0002*/ 	.short	(.L_13 - .L_12)
.L_12:
        /*0004*/ 	.word	0x00000082


	//----- nvinfo : EIATTR_KPARAM_INFO
	.align		4
.L_13:
        /*0008*/ 	.byte	0x04, 0x17
        /*000a*/ 	.short	(.L_15 - .L_14)
.L_14:
        /*000c*/ 	.word	0x00000000
        /*0010*/ 	.short	0x0003
        /*0012*/ 	.short	0x0018
        /*0014*/ 	.byte	0x00, 0xf0, 0x11, 0x00


	//----- nvinfo : EIATTR_KPARAM_INFO
	.align		4
.L_15:
        /*0018*/ 	.byte	0x04, 0x17
        /*001a*/ 	.short	(.L_17 - .L_16)
.L_16:
        /*001c*/ 	.word	0x00000000
        /*0020*/ 	.short	0x0002
        /*0022*/ 	.short	0x0010
        /*0024*/ 	.byte	0x00, 0xf5, 0x21, 0x00


	//----- nvinfo : EIATTR_KPARAM_INFO
	.align		4
.L_17:
        /*0028*/ 	.byte	0x04, 0x17
        /*002a*/ 	.short	(.L_19 - .L_18)
.L_18:
        /*002c*/ 	.word	0x00000000
        /*0030*/ 	.short	0x0001
        /*0032*/ 	.short	0x0008
        /*0034*/ 	.byte	0x00, 0xf5, 0x21, 0x00


	//----- nvinfo : EIATTR_KPARAM_INFO
	.align		4
.L_19:
        /*0038*/ 	.byte	0x04, 0x17
        /*003a*/ 	.short	(.L_21 - .L_20)
.L_20:
        /*003c*/ 	.word	0x00000000
        /*0040*/ 	.short	0x0000
        /*0042*/ 	.short	0x0000
        /*0044*/ 	.byte	0x00, 0xf5, 0x21, 0x00


	//----- nvinfo : EIATTR_SPARSE_MMA_MASK
	.align		4
.L_21:
        /*0048*/ 	.byte	0x03, 0x50
        /*004a*/ 	.short	0x0000


	//----- nvinfo : EIATTR_MAXREG_COUNT
	.align		4
        /*004c*/ 	.byte	0x03, 0x1b
        /*004e*/ 	.short	0x00ff


	//----- nvinfo : EIATTR_NUM_BARRIERS
	.align		4
        /*0050*/ 	.byte	0x02, 0x4c
        /*0052*/ 	.byte	0x01
	.zero		1


	//----- nvinfo : EIATTR_MERCURY_ISA_VERSION
	.align		4
        /*0054*/ 	.byte	0x03, 0x5f
        /*0056*/ 	.short	0x0101


	//----- nvinfo : EIATTR_VRC_CTA_INIT_COUNT
	.align		4
        /*0058*/ 	.byte	0x02, 0x4a
	.zero		1
	.zero		1


	//----- nvinfo : EIATTR_EXIT_INSTR_OFFSETS
	.align		4
        /*005c*/ 	.byte	0x04, 0x1c
        /*005e*/ 	.short	(.L_23 - .L_22)


	//   ....[0]....
.L_22:
        /*0060*/ 	.word	0x00000240


	//   ....[1]....
        /*0064*/ 	.word	0x000003e0


	//----- nvinfo : EIATTR_CRS_STACK_SIZE
	.align		4
.L_23:
        /*0068*/ 	.byte	0x04, 0x1e
        /*006a*/ 	.short	(.L_25 - .L_24)
.L_24:
        /*006c*/ 	.word	0x00000000


	//----- nvinfo : EIATTR_CBANK_PARAM_SIZE
	.align		4
.L_25:
        /*0070*/ 	.byte	0x03, 0x19
        /*0072*/ 	.short	0x001c


	//----- nvinfo : EIATTR_PARAM_CBANK
	.align		4
        /*0074*/ 	.byte	0x04, 0x0a
        /*0076*/ 	.short	(.L_27 - .L_26)
	.align		4
.L_26:
        /*0078*/ 	.word	index@(.nv.constant0._Z23convolve1D_sharedMemoryPfS_S_i)
        /*007c*/ 	.short	0x0380
        /*007e*/ 	.short	0x001c


	//----- nvinfo : EIATTR_SW_WAR
	.align		4
.L_27:
        /*0080*/ 	.byte	0x04, 0x36
        /*0082*/ 	.short	(.L_29 - .L_28)
.L_28:
        /*0084*/ 	.word	0x00000008
.L_29:


//--------------------- .nv.info._Z10convolve1DPfS_S_i --------------------------
	.section	.nv.info._Z10convolve1DPfS_S_i,"",@"SHT_CUDA_INFO"
	.sectionflags	@""
	.align	4


	//----- nvinfo : EIATTR_CUDA_API_VERSION
	.align		4
        /*0000*/ 	.byte	0x04, 0x37
        /*0002*/ 	.short	(.L_31 - .L_30)
.L_30:
        /*0004*/ 	.word	0x00000082


	//----- nvinfo : EIATTR_KPARAM_INFO
	.align		4
.L_31:
        /*0008*/ 	.byte	0x04, 0x17
        /*000a*/ 	.short	(.L_33 - .L_32)
.L_32:
        /*000c*/ 	.word	0x00000000
        /*0010*/ 	.short	0x0003
        /*0012*/ 	.short	0x0018
        /*0014*/ 	.byte	0x00, 0xf0, 0x11, 0x00


	//----- nvinfo : EIATTR_KPARAM_INFO
	.align		4
.L_33:
        /*0018*/ 	.byte	0x04, 0x17
        /*001a*/ 	.short	(.L_35 - .L_34)
.L_34:
        /*001c*/ 	.word	0x00000000
        /*0020*/ 	.short	0x0002
        /*0022*/ 	.short	0x0010
        /*0024*/ 	.byte	0x00, 0xf5, 0x21, 0x00


	//----- nvinfo : EIATTR_KPARAM_INFO
	.align		4
.L_35:
        /*0028*/ 	.byte	0x04, 0x17
        /*002a*/ 	.short	(.L_37 - .L_36)
.L_36:
        /*002c*/ 	.word	0x00000000
        /*0030*/ 	.short	0x0001
        /*0032*/ 	.short	0x0008
        /*0034*/ 	.byte	0x00, 0xf5, 0x21, 0x00


	//----- nvinfo : EIATTR_KPARAM_INFO
	.align		4
.L_37:
        /*0038*/ 	.byte	0x04, 0x17
        /*003a*/ 	.short	(.L_39 - .L_38)
.L_38:
        /*003c*/ 	.word	0x00000000
        /*0040*/ 	.short	0x0000
        /*0042*/ 	.short	0x0000
        /*0044*/ 	.byte	0x00, 0xf5, 0x21, 0x00


	//----- nvinfo : EIATTR_SPARSE_MMA_MASK
	.align		4
.L_39:
        /*0048*/ 	.byte	0x03, 0x50
        /*004a*/ 	.short	0x0000


	//----- nvinfo : EIATTR_MAXREG_COUNT
	.align		4
        /*004c*/ 	.byte	0x03, 0x1b
        /*004e*/ 	.short	0x00ff


	//----- nvinfo : EIATTR_MERCURY_ISA_VERSION
	.align		4
        /*0050*/ 	.byte	0x03, 0x5f
        /*0052*/ 	.short	0x0101


	//----- nvinfo : EIATTR_VRC_CTA_INIT_COUNT
	.align		4
        /*0054*/ 	.byte	0x02, 0x4a
	.zero		1
	.zero		1


	//----- nvinfo : EIATTR_EXIT_INSTR_OFFSETS
	.align		4
        /*0058*/ 	.byte	0x04, 0x1c
        /*005a*/ 	.short	(.L_41 - .L_40)


	//   ....[0]....
.L_40:
        /*005c*/ 	.word	0x00000070


	//   ....[1]....
        /*0060*/ 	.word	0x000004a0


	//----- nvinfo : EIATTR_CBANK_PARAM_SIZE
	.align		4
.L_41:
        /*0064*/ 	.byte	0x03, 0x19
        /*0066*/ 	.short	0x001c


	//----- nvinfo : EIATTR_PARAM_CBANK
	.align		4
        /*0068*/ 	.byte	0x04, 0x0a
        /*006a*/ 	.short	(.L_43 - .L_42)
	.align		4
.L_42:
        /*006c*/ 	.word	index@(.nv.constant0._Z10convolve1DPfS_S_i)
        /*0070*/ 	.short	0x0380
        /*0072*/ 	.short	0x001c


	//----- nvinfo : EIATTR_SW_WAR
	.align		4
.L_43:
        /*0074*/ 	.byte	0x04, 0x36
        /*0076*/ 	.short	(.L_45 - .L_44)
.L_44:
        /*0078*/ 	.word	0x00000008
.L_45:


//--------------------- .nv.callgraph             --------------------------
	.section	.nv.callgraph,"",@"SHT_CUDA_CALLGRAPH"
	.align	4
	.sectionentsize	8
	.align		4
        /*0000*/ 	.word	0x00000000
	.align		4
        /*0004*/ 	.word	0xffffffff
	.align		4
        /*0008*/ 	.word	0x00000000
	.align		4
        /*000c*/ 	.word	0xfffffffe
	.align		4
        /*0010*/ 	.word	0x00000000
	.align		4
        /*0014*/ 	.word	0xfffffffd
	.align		4
        /*0018*/ 	.word	0x00000000
	.align		4
        /*001c*/ 	.word	0xfffffffc


//--------------------- .text._Z23convolve1D_sharedMemoryPfS_S_i --------------------------
	.section	.text._Z23convolve1D_sharedMemoryPfS_S_i,"ax",@progbits
	.align	128
        .global         _Z23convolve1D_sharedMemoryPfS_S_i
        .type           _Z23convolve1D_sharedMemoryPfS_S_i,@function
        .size           _Z23convolve1D_sharedMemoryPfS_S_i,(.L_x_4 - _Z23convolve1D_sharedMemoryPfS_S_i)
        .other          _Z23convolve1D_sharedMemoryPfS_S_i,@"STO_CUDA_ENTRY STV_DEFAULT"
_Z23convolve1D_sharedMemoryPfS_S_i:
.text._Z23convolve1D_sharedMemoryPfS_S_i:
[----:B------:R-:W-:Y:S01]  /*0000*/  LDC R1, c[0x0][0x37c] ;  /* 0x0000df00ff017b82 */ /* 0x000fe20000000800 */
[----:B------:R-:W0:Y:S07]  /*0010*/  S2R R3, SR_TID.X ;  /* 0x0000000000037919 */ /* 0x000e2e0000002100 */
[----:B------:R-:W0:Y:S01]  /*0020*/  S2UR UR4, SR_CTAID.X ;  /* 0x00000000000479c3 */ /* 0x000e220000002500 */
[----:B------:R-:W1:Y:S01]  /*0030*/  LDCU UR8, c[0x0][0x398] ;  /* 0x00007300ff0877ac */ /* 0x000e620008000800 */
[----:B------:R-:W2:Y:S06]  /*0040*/  LDCU.64 UR6, c[0x0][0x358] ;  /* 0x00006b00ff0677ac */ /* 0x000eac0008000a00 */
[----:B------:R-:W0:Y:S02]  /*0050*/  LDC R8, c[0x0][0x360] ;  /* 0x0000d800ff087b82 */ /* 0x000e240000000800 */
[----:B0-----:R-:W-:-:S05]  /*0060*/  IMAD R2, R8, UR4, R3 ;  /* 0x0000000408027c24 */ /* 0x001fca000f8e0203 */
[----:B-1----:R-:W-:-:S13]  /*0070*/  ISETP.GE.AND P0, PT, R2, UR8, PT ;  /* 0x0000000802007c0c */ /* 0x002fda000bf06270 */
[----:B------:R-:W0:Y:S02]  /*0080*/  @!P0 LDC.64 R4, c[0x0][0x380] ;  /* 0x0000e000ff048b82 */ /* 0x000e240000000a00 */
[----:B0-----:R-:W-:-:S06]  /*0090*/  @!P0 IMAD.WIDE R4, R2, 0x4, R4 ;  /* 0x0000000402048825 */ /* 0x001fcc00078e0204 */
[----:B--2---:R-:W2:Y:S01]  /*00a0*/  @!P0 LDG.E R4, desc[UR6][R4.64] ;  /* 0x0000000604048981 */ /* 0x004ea2000c1e1900 */
[----:B------:R-:W0:Y:S01]  /*00b0*/  S2UR UR5, SR_CgaCtaId ;  /* 0x00000000000579c3 */ /* 0x000e220000008800 */
[----:B------:R-:W-:Y:S01]  /*00c0*/  UMOV UR4, 0x400 ;  /* 0x0000040000047882 */ /* 0x000fe20000000000 */
[----:B------:R-:W-:Y:S01]  /*00d0*/  ISETP.GT.U32.AND P1, PT, R3, 0x2, PT ;  /* 0x000000020300780c */ /* 0x000fe20003f24070 */
[----:B------:R-:W-:Y:S01]  /*00e0*/  BSSY.RECONVERGENT B0, `(.L_x_0) ;  /* 0x0000014000007945 */ /* 0x000fe20003800200 */
[----:B0-----:R-:W-:-:S06]  /*00f0*/  ULEA UR4, UR5, UR4, 0x18 ;  /* 0x0000000405047291 */ /* 0x001fcc000f8ec0ff */
[----:B------:R-:W-:-:S05]  /*0100*/  LEA R3, R3, UR4, 0x2 ;  /* 0x0000000403037c11 */ /* 0x000fca000f8e10ff */
[----:B--2---:R0:W-:Y:S01]  /*0110*/  @!P0 STS [R3+0xc], R4 ;  /* 0x00000c0403008388 */ /* 0x0041e20000000800 */
[----:B------:R-:W-:Y:S05]  /*0120*/  @P1 BRA `(.L_x_1) ;  /* 0x00000000003c1947 */ /* 0x000fea0003800000 */
[C---:B------:R-:W-:Y:S01]  /*0130*/  IADD3 R11, PT, PT, R2.reuse, R8, RZ ;  /* 0x00000008020b7210 */ /* 0x040fe20007ffe0ff */
[----:B------:R-:W-:Y:S01]  /*0140*/  HFMA2 R0, -RZ, RZ, 0, 0 ;  /* 0x00000000ff007431 */ /* 0x000fe200000001ff */
[----:B------:R-:W-:Y:S02]  /*0150*/  ISETP.GE.AND P1, PT, R2, 0x3, PT ;  /* 0x000000030200780c */ /* 0x000fe40003f26270 */
[----:B------:R-:W-:-:S11]  /*0160*/  ISETP.GE.U32.AND P2, PT, R11, UR8, PT ;  /* 0x000000080b007c0c */ /* 0x000fd6000bf46070 */
[----:B0-----:R-:W0:Y:S01]  /*0170*/  @P1 LDC.64 R4, c[0x0][0x380] ;  /* 0x0000e000ff041b82 */ /* 0x001e220000000a00 */
[----:B------:R-:W-:-:S07]  /*0180*/  @P1 IADD3 R9, PT, PT, R2, -0x3, RZ ;  /* 0xfffffffd02091810 */ /* 0x000fce0007ffe0ff */
[----:B------:R-:W1:Y:S01]  /*0190*/  @!P2 LDC.64 R6, c[0x0][0x380] ;  /* 0x0000e000ff06ab82 */ /* 0x000e620000000a00 */
[----:B0-----:R-:W-:-:S05]  /*01a0*/  @P1 IMAD.WIDE.U32 R4, R9, 0x4, R4 ;  /* 0x0000000409041825 */ /* 0x001fca00078e0004 */
[----:B------:R-:W2:Y:S01]  /*01b0*/  @P1 LDG.E R0, desc[UR6][R4.64] ;  /* 0x0000000604001981 */ /* 0x000ea2000c1e1900 */
[----:B-1----:R-:W-:-:S06]  /*01c0*/  @!P2 IMAD.WIDE.U32 R6, R11, 0x4, R6 ;  /* 0x000000040b06a825 */ /* 0x002fcc00078e0006 */
[----:B------:R-:W3:Y:S01]  /*01d0*/  @!P2 LDG.E R6, desc[UR6][R6.64] ;  /* 0x000000060606a981 */ /* 0x000ee2000c1e1900 */
[----:B------:R-:W-:-:S03]  /*01e0*/  LEA R9, R8, R3, 0x2 ;  /* 0x0000000308097211 */ /* 0x000fc600078e10ff */
[----:B--2---:R1:W-:Y:S04]  /*01f0*/  STS [R3], R0 ;  /* 0x0000000003007388 */ /* 0x0043e80000000800 */
[----:B---3--:R1:W-:Y:S04]  /*0200*/  @!P2 STS [R9+0xc], R6 ;  /* 0x00000c060900a388 */ /* 0x0083e80000000800 */
[----:B------:R1:W-:Y:S02]  /*0210*/  @P2 STS [R9+0xc], RZ ;  /* 0x00000cff09002388 */ /* 0x0003e40000000800 */
.L_x_1:
[----:B------:R-:W-:Y:S05]  /*0220*/  BSYNC.RECONVERGENT B0 ;  /* 0x0000000000007941 */ /* 0x000fea0003800200 */
.L_x_0:
[----:B------:R-:W-:Y:S06]  /*0230*/  BAR.SYNC.DEFER_BLOCKING 0x0 ;  /* 0x0000000000007b1d */ /* 0x000fec0000010000 */
[----:B------:R-:W-:Y:S05]  /*0240*/  @P0 EXIT ;  /* 0x000000000000094d */ /* 0x000fea0003800000 */
[----:B-1----:R-:W1:Y:S01]  /*0250*/  LDC.64 R6, c[0x0][0x390] ;  /* 0x0000e400ff067b82 */ /* 0x002e620000000a00 */
[----:B------:R-:W2:Y:S04]  /*0260*/  LDS R0, [R3] ;  /* 0x0000000003007984 */ /* 0x000ea80000000800 */
[----:B------:R-:W3:Y:S03]  /*0270*/  LDS R11, [R3+0x4] ;  /* 0x00000400030b7984 */ /* 0x000ee60000000800 */
[----:B0-----:R-:W0:Y:S01]  /*0280*/  LDC.64 R4, c[0x0][0x388] ;  /* 0x0000e200ff047b82 */ /* 0x001e220000000a00 */
[----:B------:R-:W4:Y:S04]  /*0290*/  LDS R13, [R3+0x8] ;  /* 0x00000800030d7984 */ /* 0x000f280000000800 */
[----:B------:R-:W5:Y:S04]  /*02a0*/  LDS R15, [R3+0xc] ;  /* 0x00000c00030f7984 */ /* 0x000f680000000800 */
[----:B------:R-:W5:Y:S04]  /*02b0*/  LDS R17, [R3+0x10] ;  /* 0x0000100003117984 */ /* 0x000f680000000800 */
[----:B------:R-:W5:Y:S04]  /*02c0*/  LDS R19, [R3+0x14] ;  /* 0x0000140003137984 */ /* 0x000f680000000800 */
[----:B-1----:R-:W2:Y:S04]  /*02d0*/  LDG.E R9, desc[UR6][R6.64] ;  /* 0x0000000606097981 */ /* 0x002ea8000c1e1900 */
[----:B------:R-:W3:Y:S04]  /*02e0*/  LDG.E R8, desc[UR6][R6.64+0x4] ;  /* 0x0000040606087981 */ /* 0x000ee8000c1e1900 */
[----:B------:R-:W4:Y:S04]  /*02f0*/  LDG.E R10, desc[UR6][R6.64+0x8] ;  /* 0x00000806060a7981 */ /* 0x000f28000c1e1900 */
[----:B------:R-:W5:Y:S04]  /*0300*/  LDG.E R12, desc[UR6][R6.64+0xc] ;  /* 0x00000c06060c7981 */ /* 0x000f68000c1e1900 */
[----:B------:R-:W5:Y:S04]  /*0310*/  LDG.E R14, desc[UR6][R6.64+0x10] ;  /* 0x00001006060e7981 */ /* 0x000f68000c1e1900 */
[----:B------:R-:W5:Y:S04]  /*0320*/  LDG.E R16, desc[UR6][R6.64+0x14] ;  /* 0x0000140606107981 */ /* 0x000f68000c1e1900 */
[----:B------:R-:W5:Y:S01]  /*0330*/  LDG.E R18, desc[UR6][R6.64+0x18] ;  /* 0x0000180606127981 */ /* 0x000f62000c1e1900 */
[----:B0-----:R-:W-:-:S03]  /*0340*/  IMAD.WIDE R4, R2, 0x4, R4 ;  /* 0x0000000402047825 */ /* 0x001fc600078e0204 */
[----:B------:R-:W0:Y:S01]  /*0350*/  LDS R21, [R3+0x18] ;  /* 0x0000180003157984 */ /* 0x000e220000000800 */
[----:B--2---:R-:W-:-:S04]  /*0360*/  FFMA R0, R0, R9, RZ ;  /* 0x0000000900007223 */ /* 0x004fc800000000ff */
[----:B---3--:R-:W-:-:S04]  /*0370*/  FFMA R0, R11, R8, R0 ;  /* 0x000000080b007223 */ /* 0x008fc80000000000 */
[----:B----4-:R-:W-:-:S04]  /*0380*/  FFMA R0, R13, R10, R0 ;  /* 0x0000000a0d007223 */ /* 0x010fc80000000000 */
[----:B-----5:R-:W-:-:S04]  /*0390*/  FFMA R0, R15, R12, R0 ;  /* 0x0000000c0f007223 */ /* 0x020fc80000000000 */
[----:B------:R-:W-:-:S04]  /*03a0*/  FFMA R0, R17, R14, R0 ;  /* 0x0000000e11007223 */ /* 0x000fc80000000000 */
[----:B------:R-:W-:-:S04]  /*03b0*/  FFMA R0, R19, R16, R0 ;  /* 0x0000001013007223 */ /* 0x000fc80000000000 */
[----:B0-----:R-:W-:-:S05]  /*03c0*/  FFMA R21, R21, R18, R0 ;  /* 0x0000001215157223 */ /* 0x001fca0000000000 */
[----:B------:R-:W-:Y:S01]  /*03d0*/  STG.E desc[UR6][R4.64], R21 ;  /* 0x0000001504007986 */ /* 0x000fe2000c101906 */
[----:B------:R-:W-:Y:S05]  /*03e0*/  EXIT ;  /* 0x000000000000794d */ /* 0x000fea0003800000 */
.L_x_2:
[----:B------:R-:W-:-:S00]  /*03f0*/  BRA `(.L_x_2) ;  /* 0xfffffffc00fc7947 */ /* 0x000fc0000383ffff */
[----:B------:R-:W-:-:S00]  /*0400*/  NOP ;  /* 0x0000000000007918 */ /* 0x000fc00000000000 */
[----:B------:R-:W-:-:S00]  /*0410*/  NOP ;  /* 0x0000000000007918 */ /* 0x000fc00000000000 */
[----:B------:R-:W-:-:S00]  /*0420*/  NOP ;  /* 0x0000000000007918 */ /* 0x000fc00000000000 */
[----:B------:R-:W-:-:S00]  /*0430*/  NOP ;  /* 0x0000000000007918 */ /* 0x000fc00000000000 */
[----:B------:R-:W-:-:S00]  /*0440*/  NOP ;  /* 0x0000000000007918 */ /* 0x000fc00000000000 */
[----:B------:R-:W-:-:S00]  /*0450*/  NOP ;  /* 0x0000000000007918 */ /* 0x000fc00000000000 */
[----:B------:R-:W-:-:S00]  /*0460*/  NOP ;  /* 0x0000000000007918 */ /* 0x000fc00000000000 */
[----:B------:R-:W-:-:S00]  /*0470*/  NOP ;  /* 0x0000000000007918 */ /* 0x000fc00000000000 */
.L_x_4:


//--------------------- .text._Z10convolve1DPfS_S_i --------------------------
	.section	.text._Z10convolve1DPfS_S_i,"ax",@progbits
	.align	128
        .global         _Z10convolve1DPfS_S_i
        .type           _Z10convolve1DPfS_S_i,@function
        .size           _Z10convolve1DPfS_S_i,(.L_x_5 - _Z10convolve1DPfS_S_i)
        .other          _Z10convolve1DPfS_S_i,@"STO_CUDA_ENTRY STV_DEFAULT"
_Z10convolve1DPfS_S_i:
.text._Z10convolve1DPfS_S_i:
[----:B------:R-:W-:Y:S01]  /*0000*/  LDC R1, c[0x0][0x37c] ;  /* 0x0000df00ff017b82 */ /* 0x000fe20000000800 */
[----:B------:R-:W0:Y:S07]  /*0010*/  S2R R0, SR_TID.X ;  /* 0x0000000000007919 */ /* 0x000e2e0000002100 */
[----:B------:R-:W0:Y:S01]  /*0020*/  S2UR UR4, SR_CTAID.X ;  /* 0x00000000000479c3 */ /* 0x000e220000002500 */
[----:B------:R-:W1:Y:S07]  /*0030*/  LDCU UR6, c[0x0][0x398] ;  /* 0x00007300ff0677ac */ /* 0x000e6e0008000800 */
[----:B------:R-:W0:Y:S02]  /*0040*/  LDC R3, c[0x0][0x360] ;  /* 0x0000d800ff037b82 */ /* 0x000e240000000800 */
[----:B0-----:R-:W-:-:S05]  /*0050*/  IMAD R3, R3, UR4, R0 ;  /* 0x0000000403037c24 */ /* 0x001fca000f8e0200 */
[----:B-1----:R-:W-:-:S13]  /*0060*/  ISETP.GE.AND P0, PT, R3, UR6, PT ;  /* 0x0000000603007c0c */ /* 0x002fda000bf06270 */
[----:B------:R-:W-:Y:S05]  /*0070*/  @P0 EXIT ;  /* 0x000000000000094d */ /* 0x000fea0003800000 */
[C---:B------:R-:W-:Y:S01]  /*0080*/  IADD3 R7, PT, PT, R3.reuse, -0x3, RZ ;  /* 0xfffffffd03077810 */ /* 0x040fe20007ffe0ff */
[C---:B------:R-:W-:Y:S01]  /*0090*/  VIADD R6, R3.reuse, 0x1 ;  /* 0x0000000103067836 */ /* 0x040fe20000000000 */
[C---:B------:R-:W-:Y:S01]  /*00a0*/  IADD3 R11, PT, PT, R3.reuse, -0x2, RZ ;  /* 0xfffffffe030b7810 */ /* 0x040fe20007ffe0ff */
[----:B------:R-:W-:Y:S01]  /*00b0*/  VIADD R27, R3, 0x3 ;  /* 0x00000003031b7836 */ /* 0x000fe20000000000 */
[----:B------:R-:W-:Y:S01]  /*00c0*/  ISETP.GE.AND P0, PT, R7, UR6, PT ;  /* 0x0000000607007c0c */ /* 0x000fe2000bf06270 */
[----:B------:R-:W0:Y:S01]  /*00d0*/  LDCU.64 UR4, c[0x0][0x358] ;  /* 0x00006b00ff0477ac */ /* 0x000e220008000a00 */
[----:B------:R-:W-:Y:S02]  /*00e0*/  ISETP.GE.AND P3, PT, R11, UR6, PT ;  /* 0x000000060b007c0c */ /* 0x000fe4000bf66270 */
[C---:B------:R-:W-:Y:S02]  /*00f0*/  ISETP.LT.OR P0, PT, R3.reuse, 0x3, P0 ;  /* 0x000000030300780c */ /* 0x040fe40000701670 */
[----:B------:R-:W-:-:S02]  /*0100*/  ISETP.LT.OR P3, PT, R3, 0x2, P3 ;  /* 0x000000020300780c */ /* 0x000fc40001f61670 */
[C---:B------:R-:W-:Y:S02]  /*0110*/  ISETP.GT.AND P2, PT, R3.reuse, UR6, PT ;  /* 0x0000000603007c0c */ /* 0x040fe4000bf44270 */
[C---:B------:R-:W-:Y:S02]  /*0120*/  ISETP.GE.AND P6, PT, R3.reuse, RZ, PT ;  /* 0x000000ff0300720c */ /* 0x040fe40003fc6270 */
[C---:B------:R-:W-:Y:S02]  /*0130*/  ISETP.LT.OR P2, PT, R3.reuse, 0x1, P2 ;  /* 0x000000010300780c */ /* 0x040fe40001741670 */
[----:B------:R-:W-:Y:S02]  /*0140*/  IADD3 R29, PT, PT, R3, 0x2, RZ ;  /* 0x00000002031d7810 */ /* 0x000fe40007ffe0ff */
[----:B------:R-:W-:Y:S01]  /*0150*/  ISETP.GE.AND P1, PT, R6, UR6, PT ;  /* 0x0000000606007c0c */ /* 0x000fe2000bf26270 */
[----:B------:R-:W1:Y:S01]  /*0160*/  @!P0 LDC.64 R4, c[0x0][0x380] ;  /* 0x0000e000ff048b82 */ /* 0x000e620000000a00 */
[----:B------:R-:W-:-:S02]  /*0170*/  ISETP.GE.AND P5, PT, R29, UR6, PT ;  /* 0x000000061d007c0c */ /* 0x000fc4000bfa6270 */
[----:B------:R-:W-:Y:S02]  /*0180*/  ISETP.LT.OR P1, PT, R3, -0x1, P1 ;  /* 0xffffffff0300780c */ /* 0x000fe40000f21670 */
[----:B------:R-:W-:Y:S02]  /*0190*/  ISETP.GE.AND P4, PT, R27, UR6, PT ;  /* 0x000000061b007c0c */ /* 0x000fe4000bf86270 */
[C---:B------:R-:W-:Y:S01]  /*01a0*/  ISETP.LT.OR P5, PT, R3.reuse, -0x2, P5 ;  /* 0xfffffffe0300780c */ /* 0x040fe20002fa1670 */
[----:B------:R-:W2:Y:S01]  /*01b0*/  @!P3 LDC.64 R16, c[0x0][0x380] ;  /* 0x0000e000ff10bb82 */ /* 0x000ea20000000a00 */
[----:B------:R-:W-:-:S07]  /*01c0*/  ISETP.LT.OR P4, PT, R3, -0x3, P4 ;  /* 0xfffffffd0300780c */ /* 0x000fce0002781670 */
[----:B------:R-:W3:Y:S08]  /*01d0*/  @!P2 LDC.64 R20, c[0x0][0x380] ;  /* 0x0000e000ff14ab82 */ /* 0x000ef00000000a00 */
[----:B------:R-:W4:Y:S01]  /*01e0*/  @!P3 LDC.64 R18, c[0x0][0x390] ;  /* 0x0000e400ff12bb82 */ /* 0x000f220000000a00 */
[----:B-1----:R-:W-:-:S07]  /*01f0*/  @!P0 IMAD.WIDE.U32 R4, R7, 0x4, R4 ;  /* 0x0000000407048825 */ /* 0x002fce00078e0004 */
[----:B------:R-:W1:Y:S01]  /*0200*/  @!P0 LDC.64 R22, c[0x0][0x390] ;  /* 0x0000e400ff168b82 */ /* 0x000e620000000a00 */
[----:B------:R-:W-:Y:S01]  /*0210*/  @!P2 IADD3 R7, PT, PT, R3, -0x1, RZ ;  /* 0xffffffff0307a810 */ /* 0x000fe20007ffe0ff */
[----:B--2---:R-:W-:Y:S01]  /*0220*/  @!P3 IMAD.WIDE.U32 R16, R11, 0x4, R16 ;  /* 0x000000040b10b825 */ /* 0x004fe200078e0010 */
[----:B0-----:R-:W2:Y:S05]  /*0230*/  @!P0 LDG.E R0, desc[UR4][R4.64] ;  /* 0x0000000404008981 */ /* 0x001eaa000c1e1900 */
[----:B------:R-:W0:Y:S01]  /*0240*/  @P6 LDC.64 R8, c[0x0][0x380] ;  /* 0x0000e000ff086b82 */ /* 0x000e220000000a00 */
[----:B---3--:R-:W-:Y:S02]  /*0250*/  @!P2 IMAD.WIDE.U32 R20, R7, 0x4, R20 ;  /* 0x000000040714a825 */ /* 0x008fe400078e0014 */
[----:B------:R3:W5:Y:S04]  /*0260*/  @!P3 LDG.E R7, desc[UR4][R16.64] ;  /* 0x000000041007b981 */ /* 0x000768000c1e1900 */
[----:B------:R-:W5:Y:S01]  /*0270*/  @!P2 LDG.E R4, desc[UR4][R20.64] ;  /* 0x000000041404a981 */ /* 0x000f62000c1e1900 */
[----:B------:R-:W3:Y:S03]  /*0280*/  @!P2 LDC.64 R24, c[0x0][0x390] ;  /* 0x0000e400ff18ab82 */ /* 0x000ee60000000a00 */
[----:B----4-:R4:W5:Y:S05]  /*0290*/  @!P3 LDG.E R2, desc[UR4][R18.64+0x4] ;  /* 0x000004041202b981 */ /* 0x01096a000c1e1900 */
[----:B------:R-:W4:Y:S01]  /*02a0*/  @!P1 LDC.64 R10, c[0x0][0x380] ;  /* 0x0000e000ff0a9b82 */ /* 0x000f220000000a00 */
[----:B-1----:R1:W2:Y:S07]  /*02b0*/  @!P0 LDG.E R5, desc[UR4][R22.64] ;  /* 0x0000000416058981 */ /* 0x0022ae000c1e1900 */
[----:B------:R-:W1:Y:S08]  /*02c0*/  @P6 LDC.64 R12, c[0x0][0x390] ;  /* 0x0000e400ff0c6b82 */ /* 0x000e700000000a00 */
[----:B------:R-:W1:Y:S01]  /*02d0*/  @!P5 LDC.64 R14, c[0x0][0x380] ;  /* 0x0000e000ff0edb82 */ /* 0x000e620000000a00 */
[----:B0-----:R-:W-:Y:S01]  /*02e0*/  @P6 IMAD.WIDE.U32 R8, R3, 0x4, R8 ;  /* 0x0000000403086825 */ /* 0x001fe200078e0008 */
[----:B---3--:R-:W3:Y:S05]  /*02f0*/  @!P2 LDG.E R25, desc[UR4][R24.64+0x8] ;  /* 0x000008041819a981 */ /* 0x008eea000c1e1900 */
[----:B------:R-:W3:Y:S01]  /*0300*/  @P6 LDG.E R8, desc[UR4][R8.64] ;  /* 0x0000000408086981 */ /* 0x000ee2000c1e1900 */
[----:B------:R-:W0:Y:S08]  /*0310*/  @!P1 LDC.64 R16, c[0x0][0x390] ;  /* 0x0000e400ff109b82 */ /* 0x000e300000000a00 */
[----:B----4-:R-:W4:Y:S08]  /*0320*/  @!P4 LDC.64 R18, c[0x0][0x380] ;  /* 0x0000e000ff12cb82 */ /* 0x010f300000000a00 */
[----:B------:R-:W4:Y:S01]  /*0330*/  @!P5 LDC.64 R20, c[0x0][0x390] ;  /* 0x0000e400ff14db82 */ /* 0x000f220000000a00 */
[----:B------:R-:W-:Y:S01]  /*0340*/  @!P1 IMAD.WIDE.U32 R10, R6, 0x4, R10 ;  /* 0x00000004060a9825 */ /* 0x000fe200078e000a */
[----:B-1----:R-:W3:Y:S06]  /*0350*/  @P6 LDG.E R13, desc[UR4][R12.64+0xc] ;  /* 0x00000c040c0d6981 */ /* 0x002eec000c1e1900 */
[----:B------:R-:W1:Y:S01]  /*0360*/  @!P4 LDC.64 R22, c[0x0][0x390] ;  /* 0x0000e400ff16cb82 */ /* 0x000e620000000a00 */
[----:B------:R-:W-:Y:S01]  /*0370*/  @!P5 IMAD.WIDE.U32 R14, R29, 0x4, R14 ;  /* 0x000000041d0ed825 */ /* 0x000fe200078e000e */
[----:B------:R-:W3:Y:S04]  /*0380*/  @!P1 LDG.E R10, desc[UR4][R10.64] ;  /* 0x000000040a0a9981 */ /* 0x000ee8000c1e1900 */
[----:B0-----:R-:W3:Y:S01]  /*0390*/  @!P1 LDG.E R16, desc[UR4][R16.64+0x10] ;  /* 0x0000100410109981 */ /* 0x001ee2000c1e1900 */
[----:B----4-:R-:W-:-:S03]  /*03a0*/  @!P4 IMAD.WIDE.U32 R18, R27, 0x4, R18 ;  /* 0x000000041b12c825 */ /* 0x010fc600078e0012 */
[----:B------:R-:W4:Y:S04]  /*03b0*/  @!P5 LDG.E R14, desc[UR4][R14.64] ;  /* 0x000000040e0ed981 */ /* 0x000f28000c1e1900 */
[----:B------:R-:W4:Y:S04]  /*03c0*/  @!P5 LDG.E R20, desc[UR4][R20.64+0x14] ;  /* 0x000014041414d981 */ /* 0x000f28000c1e1900 */
[----:B-1----:R-:W4:Y:S01]  /*03d0*/  @!P4 LDG.E R22, desc[UR4][R22.64+0x18] ;  /* 0x000018041616c981 */ /* 0x002f22000c1e1900 */
[----:B------:R-:W-:Y:S01]  /*03e0*/  HFMA2 R29, -RZ, RZ, 0, 0 ;  /* 0x00000000ff1d7431 */ /* 0x000fe200000001ff */
[----:B------:R-:W0:Y:S02]  /*03f0*/  LDC.64 R26, c[0x0][0x388] ;  /* 0x0000e200ff1a7b82 */ /* 0x000e240000000a00 */
[----:B------:R-:W4:Y:S01]  /*0400*/  @!P4 LDG.E R18, desc[UR4][R18.64] ;  /* 0x000000041212c981 */ /* 0x000f22000c1e1900 */
[----:B0-----:R-:W-:-:S04]  /*0410*/  IMAD.WIDE R26, R3, 0x4, R26 ;  /* 0x00000004031a7825 */ /* 0x001fc800078e021a */
[----:B--2---:R-:W-:-:S04]  /*0420*/  @!P0 FFMA R29, R0, R5, RZ ;  /* 0x00000005001d8223 */ /* 0x004fc800000000ff */
[----:B-----5:R-:W-:-:S04]  /*0430*/  @!P3 FFMA R29, R7, R2, R29 ;  /* 0x00000002071db223 */ /* 0x020fc8000000001d */
[----:B---3--:R-:W-:-:S04]  /*0440*/  @!P2 FFMA R29, R4, R25, R29 ;  /* 0x00000019041da223 */ /* 0x008fc8000000001d */
[----:B------:R-:W-:-:S04]  /*0450*/  @P6 FFMA R29, R8, R13, R29 ;  /* 0x0000000d081d6223 */ /* 0x000fc8000000001d */
[----:B------:R-:W-:-:S04]  /*0460*/  @!P1 FFMA R29, R10, R16, R29 ;  /* 0x000000100a1d9223 */ /* 0x000fc8000000001d */
[----:B----4-:R-:W-:-:S04]  /*0470*/  @!P5 FFMA R29, R14, R20, R29 ;  /* 0x000000140e1dd223 */ /* 0x010fc8000000001d */
[----:B------:R-:W-:-:S05]  /*0480*/  @!P4 FFMA R29, R18, R22, R29 ;  /* 0x00000016121dc223 */ /* 0x000fca000000001d */
[----:B------:R-:W-:Y:S01]  /*0490*/  STG.E desc[UR4][R26.64], R29 ;  /* 0x0000001d1a007986 */ /* 0x000fe2000c101904 */
[----:B------:R-:W-:Y:S05]  /*04a0*/  EXIT ;  /* 0x000000000000794d */ /* 0x000fea0003800000 */
.L_x_3:
        /* <DEDUP_REMOVED lines=13> */
.L_x_5:


//--------------------- .nv.shared._Z23convolve1D_sharedMemoryPfS_S_i --------------------------
	.section	.nv.shared._Z23convolve1D_sharedMemoryPfS_S_i,"aw",@nobits
	.sectionflags	@""
	.align	4
.nv.shared._Z23convolve1D_sharedMemoryPfS_S_i:
	.zero		2072


//--------------------- .nv.shared.reserved.0     --------------------------
	.section	.nv.shared.reserved.0,"aw",@nobits
	.weak		__nv_reservedSMEM_offset_0_alias
	.size		__nv_reservedSMEM_offset_0_alias, 0, 64
	.other		__nv_reservedSMEM_offset_0_alias,@"STO_CUDA_RESERVED_SHARED STV_DEFAULT"
__nv_reservedSMEM_offset_0_alias:
	.zero		0
	.zero		64


//--------------------- .nv.constant0._Z23convolve1D_sharedMemoryPfS_S_i --------------------------
	.section	.nv.constant0._Z23convolve1D_sharedMemoryPfS_S_i,"a",@progbits
	.sectionflags	@""
	.align	4
.nv.constant0._Z23convolve1D_sharedMemoryPfS_S_i:
	.zero		924


//--------------------- .nv.constant0._Z10convolve1DPfS_S_i --------------------------
	.section	.nv.constant0._Z10convolve1DPfS_S_i,"a",@progbits
	.sectionflags	@""
	.align	4
.nv.constant0._Z10convolve1DPfS_S_i:
	.zero		924


//--------------------- SYMBOLS --------------------------

	.type		.nv.reservedSmem.offset0,@object
	.size		.nv.reservedSmem.offset0,0x4
	.type		.nv.reservedSmem.cap,@object
	.size		.nv.reservedSmem.cap,0x4
